//
// Generated by NVIDIA NVVM Compiler
//
// Compiler Build ID: CL-36424714
// Cuda compilation tools, release 13.0, V13.0.88
// Based on NVVM 20.0.0
//

.version 9.0
.target sm_100
.address_size 64

	// .globl	_Z7mysgemmiiibbPKfS0_Pf
// _ZZ7mysgemmiiibbPKfS0_PfE2As has been demoted
// _ZZ7mysgemmiiibbPKfS0_PfE2Bs has been demoted

.visible .entry _Z7mysgemmiiibbPKfS0_Pf(
	.param .u32 _Z7mysgemmiiibbPKfS0_Pf_param_0,
	.param .u32 _Z7mysgemmiiibbPKfS0_Pf_param_1,
	.param .u32 _Z7mysgemmiiibbPKfS0_Pf_param_2,
	.param .u8 _Z7mysgemmiiibbPKfS0_Pf_param_3,
	.param .u8 _Z7mysgemmiiibbPKfS0_Pf_param_4,
	.param .u64 .ptr .align 1 _Z7mysgemmiiibbPKfS0_Pf_param_5,
	.param .u64 .ptr .align 1 _Z7mysgemmiiibbPKfS0_Pf_param_6,
	.param .u64 .ptr .align 1 _Z7mysgemmiiibbPKfS0_Pf_param_7
)
{
	.reg .pred 	%p<17>;
	.reg .b16 	%rs<3>;
	.reg .b32 	%r<66>;
	.reg .b32 	%f<63>;
	.reg .b64 	%rd<25>;
	// demoted variable
	.shared .align 4 .b8 _ZZ7mysgemmiiibbPKfS0_PfE2As[1024];
	// demoted variable
	.shared .align 4 .b8 _ZZ7mysgemmiiibbPKfS0_PfE2Bs[1024];
	ld.param.u32 	%r28, [_Z7mysgemmiiibbPKfS0_Pf_param_0];
	ld.param.u32 	%r29, [_Z7mysgemmiiibbPKfS0_Pf_param_1];
	ld.param.u32 	%r30, [_Z7mysgemmiiibbPKfS0_Pf_param_2];
	ld.param.s8 	%rs1, [_Z7mysgemmiiibbPKfS0_Pf_param_3];
	ld.param.s8 	%rs2, [_Z7mysgemmiiibbPKfS0_Pf_param_4];
	ld.param.u64 	%rd10, [_Z7mysgemmiiibbPKfS0_Pf_param_5];
	ld.param.u64 	%rd11, [_Z7mysgemmiiibbPKfS0_Pf_param_6];
	ld.param.u64 	%rd12, [_Z7mysgemmiiibbPKfS0_Pf_param_7];
	cvta.to.global.u64 	%rd23, %rd11;
	cvta.to.global.u64 	%rd22, %rd10;
	cvta.to.global.u64 	%rd24, %rd12;
	mov.u32 	%r31, %nctaid.z;
	setp.lt.u32 	%p1, %r31, 2;
	@%p1 bra 	$L__BB0_2;
	mov.u32 	%r38, %ctaid.y;
	mov.u32 	%r39, %ntid.y;
	mov.u32 	%r40, %tid.y;
	mad.lo.s32 	%r61, %r38, %r39, %r40;
	mov.u32 	%r41, %ctaid.z;
	mov.u32 	%r42, %ntid.x;
	mov.u32 	%r43, %tid.x;
	mad.lo.s32 	%r62, %r41, %r42, %r43;
	mov.u32 	%r44, %ctaid.x;
	mul.lo.s32 	%r45, %r28, %r44;
	mul.lo.s32 	%r46, %r30, %r45;
	mul.wide.u32 	%rd13, %r46, 4;
	add.s64 	%rd22, %rd22, %rd13;
	mul.lo.s32 	%r47, %r29, %r44;
	mul.lo.s32 	%r48, %r47, %r30;
	mul.wide.u32 	%rd14, %r48, 4;
	add.s64 	%rd23, %rd23, %rd14;
	mul.lo.s32 	%r49, %r45, %r29;
	mul.wide.u32 	%rd15, %r49, 4;
	add.s64 	%rd24, %rd24, %rd15;
	bra.uni 	$L__BB0_3;
$L__BB0_2:
	mov.u32 	%r32, %ctaid.y;
	mov.u32 	%r33, %ntid.y;
	mov.u32 	%r34, %tid.y;
	mad.lo.s32 	%r61, %r32, %r33, %r34;
	mov.u32 	%r35, %ctaid.x;
	mov.u32 	%r36, %ntid.x;
	mov.u32 	%r37, %tid.x;
	mad.lo.s32 	%r62, %r35, %r36, %r37;
$L__BB0_3:
	setp.lt.s32 	%p2, %r30, 1;
	mov.f32 	%f62, 0f00000000;
	@%p2 bra 	$L__BB0_10;
	add.s32 	%r50, %r30, 15;
	shr.u32 	%r51, %r50, 4;
	setp.eq.s16 	%p3, %rs1, 0;
	mov.u32 	%r63, %tid.x;
	selp.b32 	%r8, %r28, %r30, %p3;
	selp.b32 	%r9, %r30, %r28, %p3;
	mov.u32 	%r64, %tid.y;
	shl.b32 	%r52, %r64, 6;
	mov.u32 	%r53, _ZZ7mysgemmiiibbPKfS0_PfE2As;
	add.s32 	%r11, %r53, %r52;
	shl.b32 	%r54, %r63, 2;
	add.s32 	%r12, %r11, %r54;
	setp.eq.s16 	%p4, %rs2, 0;
	selp.b32 	%r13, %r29, %r30, %p4;
	selp.b32 	%r14, %r30, %r29, %p4;
	mov.u32 	%r55, _ZZ7mysgemmiiibbPKfS0_PfE2Bs;
	add.s32 	%r16, %r55, %r54;
	add.s32 	%r15, %r16, %r52;
	neg.s32 	%r65, %r51;
	mov.f32 	%f62, 0f00000000;
$L__BB0_5:
	selp.b32 	%r21, %r61, %r63, %p3;
	selp.b32 	%r56, %r63, %r61, %p3;
	setp.ge.s32 	%p6, %r21, %r8;
	setp.ge.s32 	%p7, %r56, %r9;
	mov.f32 	%f60, 0f00000000;
	or.pred  	%p8, %p6, %p7;
	@%p8 bra 	$L__BB0_7;
	mad.lo.s32 	%r57, %r21, %r30, %r56;
	mul.wide.s32 	%rd16, %r57, 4;
	add.s64 	%rd17, %rd22, %rd16;
	ld.global.f32 	%f60, [%rd17];
$L__BB0_7:
	st.shared.f32 	[%r12], %f60;
	selp.b32 	%r58, %r62, %r64, %p4;
	selp.b32 	%r24, %r64, %r62, %p4;
	setp.ge.s32 	%p10, %r24, %r14;
	setp.ge.s32 	%p11, %r58, %r13;
	mov.f32 	%f61, 0f00000000;
	or.pred  	%p12, %p10, %p11;
	@%p12 bra 	$L__BB0_9;
	mad.lo.s32 	%r59, %r24, %r13, %r58;
	mul.wide.s32 	%rd18, %r59, 4;
	add.s64 	%rd19, %rd23, %rd18;
	ld.global.f32 	%f61, [%rd19];
$L__BB0_9:
	st.shared.f32 	[%r15], %f61;
	bar.sync 	0;
	ld.shared.f32 	%f12, [%r11];
	ld.shared.f32 	%f13, [%r16];
	fma.rn.f32 	%f14, %f12, %f13, %f62;
	ld.shared.f32 	%f15, [%r11+4];
	ld.shared.f32 	%f16, [%r16+64];
	fma.rn.f32 	%f17, %f15, %f16, %f14;
	ld.shared.f32 	%f18, [%r11+8];
	ld.shared.f32 	%f19, [%r16+128];
	fma.rn.f32 	%f20, %f18, %f19, %f17;
	ld.shared.f32 	%f21, [%r11+12];
	ld.shared.f32 	%f22, [%r16+192];
	fma.rn.f32 	%f23, %f21, %f22, %f20;
	ld.shared.f32 	%f24, [%r11+16];
	ld.shared.f32 	%f25, [%r16+256];
	fma.rn.f32 	%f26, %f24, %f25, %f23;
	ld.shared.f32 	%f27, [%r11+20];
	ld.shared.f32 	%f28, [%r16+320];
	fma.rn.f32 	%f29, %f27, %f28, %f26;
	ld.shared.f32 	%f30, [%r11+24];
	ld.shared.f32 	%f31, [%r16+384];
	fma.rn.f32 	%f32, %f30, %f31, %f29;
	ld.shared.f32 	%f33, [%r11+28];
	ld.shared.f32 	%f34, [%r16+448];
	fma.rn.f32 	%f35, %f33, %f34, %f32;
	ld.shared.f32 	%f36, [%r11+32];
	ld.shared.f32 	%f37, [%r16+512];
	fma.rn.f32 	%f38, %f36, %f37, %f35;
	ld.shared.f32 	%f39, [%r11+36];
	ld.shared.f32 	%f40, [%r16+576];
	fma.rn.f32 	%f41, %f39, %f40, %f38;
	ld.shared.f32 	%f42, [%r11+40];
	ld.shared.f32 	%f43, [%r16+640];
	fma.rn.f32 	%f44, %f42, %f43, %f41;
	ld.shared.f32 	%f45, [%r11+44];
	ld.shared.f32 	%f46, [%r16+704];
	fma.rn.f32 	%f47, %f45, %f46, %f44;
	ld.shared.f32 	%f48, [%r11+48];
	ld.shared.f32 	%f49, [%r16+768];
	fma.rn.f32 	%f50, %f48, %f49, %f47;
	ld.shared.f32 	%f51, [%r11+52];
	ld.shared.f32 	%f52, [%r16+832];
	fma.rn.f32 	%f53, %f51, %f52, %f50;
	ld.shared.f32 	%f54, [%r11+56];
	ld.shared.f32 	%f55, [%r16+896];
	fma.rn.f32 	%f56, %f54, %f55, %f53;
	ld.shared.f32 	%f57, [%r11+60];
	ld.shared.f32 	%f58, [%r16+960];
	fma.rn.f32 	%f62, %f57, %f58, %f56;
	bar.sync 	0;
	add.s32 	%r65, %r65, 1;
	setp.ne.s32 	%p13, %r65, 0;
	add.s32 	%r64, %r64, 16;
	add.s32 	%r63, %r63, 16;
	@%p13 bra 	$L__BB0_5;
$L__BB0_10:
	setp.ge.s32 	%p14, %r61, %r28;
	setp.ge.s32 	%p15, %r62, %r29;
	or.pred  	%p16, %p14, %p15;
	@%p16 bra 	$L__BB0_12;
	mad.lo.s32 	%r60, %r61, %r29, %r62;
	mul.wide.s32 	%rd20, %r60, 4;
	add.s64 	%rd21, %rd24, %rd20;
	st.global.f32 	[%rd21], %f62;
$L__BB0_12:
	ret;

}


// ===== COMPILED SASS (sm_100) =====

	.target	sm_100

	.elftype	@"ET_EXEC"


//--------------------- .note.nv.tkinfo           --------------------------
	.section	.note.nv.tkinfo,"",@"SHT_NOTE"
	.sectionflags	@"SHF_NOTE_NV_TKINFO"
	.tkinfo
        /*0018*/ 	.word	0x00000002
        /*0030*/ 	.string	""
        /*0030*/ 	.string	"ptxas"
        /*0030*/ 	.string	"Cuda compilation tools, release 13.0, V13.0.88"
        /*0030*/ 	.string	"Build cuda_13.0.r13.0/compiler.36424714_0"
        /*0030*/ 	.string	"-arch sm_100 -m 64 "



//--------------------- .note.nv.cuinfo           --------------------------
	.section	.note.nv.cuinfo,"",@"SHT_NOTE"
	.sectionflags	@"SHF_NOTE_NV_CUINFO"
        /*0018*/ 	.short	0x0002
        /*001a*/ 	.short	0x0064
        /*001c*/ 	.short	0x0082
	.zero		2


//--------------------- .nv.info                  --------------------------
	.section	.nv.info,"",@"SHT_CUDA_INFO"
	.align	4


	//----- nvinfo : EIATTR_REGCOUNT
	.align		4
        /*0000*/ 	.byte	0x04, 0x2f
        /*0002*/ 	.short	(.L_1 - .L_0)
	.align		4
.L_0:
        /*0004*/ 	.word	index@(_Z7mysgemmiiibbPKfS0_Pf)
        /*0008*/ 	.word	0x00000020


	//----- nvinfo : EIATTR_FRAME_SIZE
	.align		4
.L_1:
        /*000c*/ 	.byte	0x04, 0x11
        /*000e*/ 	.short	(.L_3 - .L_2)
	.align		4
.L_2:
        /*0010*/ 	.word	index@(_Z7mysgemmiiibbPKfS0_Pf)
        /*0014*/ 	.word	0x00000000


	//----- nvinfo : EIATTR_MIN_STACK_SIZE
	.align		4
.L_3:
        /*0018*/ 	.byte	0x04, 0x12
        /*001a*/ 	.short	(.L_5 - .L_4)
	.align		4
.L_4:
        /*001c*/ 	.word	index@(_Z7mysgemmiiibbPKfS0_Pf)
        /*0020*/ 	.word	0x00000000
.L_5:


//--------------------- .nv.compat                --------------------------
	.section	.nv.compat,"",@"SHT_CUDA_COMPAT_INFO"
	.align	4
        /*0000*/ 	.byte	0x02, 0x09, 0x00, 0x00, 0x02, 0x02, 0x01, 0x00, 0x02, 0x05, 0x05, 0x00, 0x03, 0x07, 0x01, 0x01
        /*0010*/ 	.byte	0x02, 0x03, 0x00, 0x00, 0x02, 0x06, 0x01, 0x00, 0x04, 0x0b, 0x08, 0x00, 0x09, 0x00, 0x00, 0x00
        /*0020*/ 	.byte	0x00, 0x00, 0x00, 0x00


//--------------------- .nv.info._Z7mysgemmiiibbPKfS0_Pf --------------------------
	.section	.nv.info._Z7mysgemmiiibbPKfS0_Pf,"",@"SHT_CUDA_INFO"
	.sectionflags	@""
	.align	4


	//----- nvinfo : EIATTR_CUDA_API_VERSION
	.align		4
        /*0000*/ 	.byte	0x04, 0x37
        /*0002*/ 	.short	(.L_7 - .L_6)
.L_6:
        /*0004*/ 	.word	0x00000082


	//----- nvinfo : EIATTR_KPARAM_INFO
	.align		4
.L_7:
        /*0008*/ 	.byte	0x04, 0x17
        /*000a*/ 	.short	(.L_9 - .L_8)
.L_8:
        /*000c*/ 	.word	0x00000000
        /*0010*/ 	.short	0x0007
        /*0012*/ 	.short	0x0020
        /*0014*/ 	.byte	0x00, 0xf5, 0x21, 0x00


	//----- nvinfo : EIATTR_KPARAM_INFO
	.align		4
.L_9:
        /*0018*/ 	.byte	0x04, 0x17
        /*001a*/ 	.short	(.L_11 - .L_10)
.L_10:
        /*001c*/ 	.word	0x00000000
        /*0020*/ 	.short	0x0006
        /*0022*/ 	.short	0x0018
        /*0024*/ 	.byte	0x00, 0xf5, 0x21, 0x00


	//----- nvinfo : EIATTR_KPARAM_INFO
	.align		4
.L_11:
        /*0028*/ 	.byte	0x04, 0x17
        /*002a*/ 	.short	(.L_13 - .L_12)
.L_12:
        /*002c*/ 	.word	0x00000000
        /*0030*/ 	.short	0x0005
        /*0032*/ 	.short	0x0010
        /*0034*/ 	.byte	0x00, 0xf5, 0x21, 0x00


	//----- nvinfo : EIATTR_KPARAM_INFO
	.align		4
.L_13:
        /*0038*/ 	.byte	0x04, 0x17
        /*003a*/ 	.short	(.L_15 - .L_14)
.L_14:
        /*003c*/ 	.word	0x00000000
        /*0040*/ 	.short	0x0004
        /*0042*/ 	.short	0x000d
        /*0044*/ 	.byte	0x00, 0xf0, 0x05, 0x00


	//----- nvinfo : EIATTR_KPARAM_INFO
	.align		4
.L_15:
        /*0048*/ 	.byte	0x04, 0x17
        /*004a*/ 	.short	(.L_17 - .L_16)
.L_16:
        /*004c*/ 	.word	0x00000000
        /*0050*/ 	.short	0x0003
        /*0052*/ 	.short	0x000c
        /*0054*/ 	.byte	0x00, 0xf0, 0x05, 0x00


	//----- nvinfo : EIATTR_KPARAM_INFO
	.align		4
.L_17:
        /*0058*/ 	.byte	0x04, 0x17
        /*005a*/ 	.short	(.L_19 - .L_18)
.L_18:
        /*005c*/ 	.word	0x00000000
        /*0060*/ 	.short	0x0002
        /*0062*/ 	.short	0x0008
        /*0064*/ 	.byte	0x00, 0xf0, 0x11, 0x00


	//----- nvinfo : EIATTR_KPARAM_INFO
	.align		4
.L_19:
        /*0068*/ 	.byte	0x04, 0x17
        /*006a*/ 	.short	(.L_21 - .L_20)
.L_20:
        /*006c*/ 	.word	0x00000000
        /*0070*/ 	.short	0x0001
        /*0072*/ 	.short	0x0004
        /*0074*/ 	.byte	0x00, 0xf0, 0x11, 0x00


	//----- nvinfo : EIATTR_KPARAM_INFO
	.align		4
.L_21:
        /*0078*/ 	.byte	0x04, 0x17
        /*007a*/ 	.short	(.L_23 - .L_22)
.L_22:
        /*007c*/ 	.word	0x00000000
        /*0080*/ 	.short	0x0000
        /*0082*/ 	.short	0x0000
        /*0084*/ 	.byte	0x00, 0xf0, 0x11, 0x00


	//----- nvinfo : EIATTR_SPARSE_MMA_MASK
	.align		4
.L_23:
        /*0088*/ 	.byte	0x03, 0x50
        /*008a*/ 	.short	0x0000


	//----- nvinfo : EIATTR_MAXREG_COUNT
	.align		4
        /*008c*/ 	.byte	0x03, 0x1b
        /*008e*/ 	.short	0x00ff


	//----- nvinfo : EIATTR_NUM_BARRIERS
	.align		4
        /*0090*/ 	.byte	0x02, 0x4c
        /*0092*/ 	.byte	0x01
	.zero		1


	//----- nvinfo : EIATTR_MERCURY_ISA_VERSION
	.align		4
        /*0094*/ 	.byte	0x03, 0x5f
        /*0096*/ 	.short	0x0101


	//----- nvinfo : EIATTR_VRC_CTA_INIT_COUNT
	.align		4
        /*0098*/ 	.byte	0x02, 0x4a
	.zero		1
	.zero		1


	//----- nvinfo : EIATTR_EXIT_INSTR_OFFSETS
	.align		4
        /*009c*/ 	.byte	0x04, 0x1c
        /*009e*/ 	.short	(.L_25 - .L_24)


	//   ....[0]....
.L_24:
        /*00a0*/ 	.word	0x00000890


	//   ....[1]....
        /*00a4*/ 	.word	0x000008d0


	//----- nvinfo : EIATTR_CBANK_PARAM_SIZE
	.align		4
.L_25:
        /*00a8*/ 	.byte	0x03, 0x19
        /*00aa*/ 	.short	0x0028


	//----- nvinfo : EIATTR_PARAM_CBANK
	.align		4
        /*00ac*/ 	.byte	0x04, 0x0a
        /*00ae*/ 	.short	(.L_27 - .L_26)
	.align		4
.L_26:
        /*00b0*/ 	.word	index@(.nv.constant0._Z7mysgemmiiibbPKfS0_Pf)
        /*00b4*/ 	.short	0x0380
        /*00b6*/ 	.short	0x0028


	//----- nvinfo : EIATTR_SW_WAR
	.align		4
.L_27:
        /*00b8*/ 	.byte	0x04, 0x36
        /*00ba*/ 	.short	(.L_29 - .L_28)
.L_28:
        /*00bc*/ 	.word	0x00000008
.L_29:


//--------------------- .nv.callgraph             --------------------------
	.section	.nv.callgraph,"",@"SHT_CUDA_CALLGRAPH"
	.align	4
	.sectionentsize	8
	.align		4
        /*0000*/ 	.word	0x00000000
	.align		4
        /*0004*/ 	.word	0xffffffff
	.align		4
        /*0008*/ 	.word	0x00000000
	.align		4
        /*000c*/ 	.word	0xfffffffe
	.align		4
        /*0010*/ 	.word	0x00000000
	.align		4
        /*0014*/ 	.word	0xfffffffd
	.align		4
        /*0018*/ 	.word	0x00000000
	.align		4
        /*001c*/ 	.word	0xfffffffc


//--------------------- .text._Z7mysgemmiiibbPKfS0_Pf --------------------------
	.section	.text._Z7mysgemmiiibbPKfS0_Pf,"ax",@progbits
	.align	128
        .global         _Z7mysgemmiiibbPKfS0_Pf
        .type           _Z7mysgemmiiibbPKfS0_Pf,@function
        .size           _Z7mysgemmiiibbPKfS0_Pf,(.L_x_5 - _Z7mysgemmiiibbPKfS0_Pf)
        .other          _Z7mysgemmiiibbPKfS0_Pf,@"STO_CUDA_ENTRY STV_DEFAULT"
_Z7mysgemmiiibbPKfS0_Pf:
.text._Z7mysgemmiiibbPKfS0_Pf:
[----:B------:R-:W-:Y:S01]  /*0000*/  LDC R1, c[0x0][0x37c] ;  /* 0x0000df00ff017b82 */ /* 0x000fe20000000800 */
[----:B------:R-:W0:Y:S01]  /*0010*/  LDCU UR4, c[0x0][0x378] ;  /* 0x00006f00ff0477ac */ /* 0x000e220008000800 */
[----:B------:R-:W1:Y:S01]  /*0020*/  LDCU.64 UR6, c[0x0][0x398] ;  /* 0x00007300ff0677ac */ /* 0x000e620008000a00 */
[----:B------:R-:W2:Y:S01]  /*0030*/  LDCU.64 UR10, c[0x0][0x390] ;  /* 0x00007200ff0a77ac */ /* 0x000ea20008000a00 */
[----:B------:R-:W3:Y:S01]  /*0040*/  LDCU.64 UR12, c[0x0][0x3a0] ;  /* 0x00007400ff0c77ac */ /* 0x000ee20008000a00 */
[----:B------:R-:W4:Y:S01]  /*0050*/  LDCU.64 UR8, c[0x0][0x358] ;  /* 0x00006b00ff0877ac */ /* 0x000f220008000a00 */
[----:B0-----:R-:W-:Y:S01]  /*0060*/  UISETP.GE.U32.AND UP0, UPT, UR4, 0x2, UPT ;  /* 0x000000020400788c */ /* 0x001fe2000bf06070 */
[----:B-1----:R-:W-:Y:S02]  /*0070*/  MOV R22, UR6 ;  /* 0x0000000600167c02 */ /* 0x002fe40008000f00 */
[----:B------:R-:W-:Y:S02]  /*0080*/  MOV R23, UR7 ;  /* 0x0000000700177c02 */ /* 0x000fe40008000f00 */
[----:B--2---:R-:W-:-:S02]  /*0090*/  MOV R20, UR10 ;  /* 0x0000000a00147c02 */ /* 0x004fc40008000f00 */
[----:B------:R-:W-:Y:S02]  /*00a0*/  MOV R21, UR11 ;  /* 0x0000000b00157c02 */ /* 0x000fe40008000f00 */
[----:B---3--:R-:W-:Y:S02]  /*00b0*/  MOV R18, UR12 ;  /* 0x0000000c00127c02 */ /* 0x008fe40008000f00 */
[----:B------:R-:W-:Y:S01]  /*00c0*/  MOV R19, UR13 ;  /* 0x0000000d00137c02 */ /* 0x000fe20008000f00 */
[----:B----4-:R-:W-:Y:S06]  /*00d0*/  BRA.U !UP0, `(.L_x_0) ;  /* 0x00000001085c7547 */ /* 0x010fec000b800000 */
[----:B------:R-:W0:Y:S01]  /*00e0*/  S2R R2, SR_CTAID.X ;  /* 0x0000000000027919 */ /* 0x000e220000002500 */
[----:B------:R-:W0:Y:S01]  /*00f0*/  LDC.64 R8, c[0x0][0x380] ;  /* 0x0000e000ff087b82 */ /* 0x000e220000000a00 */
[----:B------:R-:W1:Y:S01]  /*0100*/  S2R R12, SR_TID.Y ;  /* 0x00000000000c7919 */ /* 0x000e620000002200 */
[----:B------:R-:W2:Y:S06]  /*0110*/  S2R R7, SR_TID.X ;  /* 0x0000000000077919 */ /* 0x000eac0000002100 */
[----:B------:R-:W3:Y:S08]  /*0120*/  LDC R5, c[0x0][0x388] ;  /* 0x0000e200ff057b82 */ /* 0x000ef00000000800 */
[----:B------:R-:W4:Y:S08]  /*0130*/  LDC.64 R20, c[0x0][0x390] ;  /* 0x0000e400ff147b82 */ /* 0x000f300000000a00 */
[----:B------:R-:W1:Y:S01]  /*0140*/  LDC R11, c[0x0][0x364] ;  /* 0x0000d900ff0b7b82 */ /* 0x000e620000000800 */
[----:B0-----:R-:W-:-:S07]  /*0150*/  IMAD R0, R2, R8, RZ ;  /* 0x0000000802007224 */ /* 0x001fce00078e02ff */
[----:B------:R-:W1:Y:S01]  /*0160*/  S2UR UR4, SR_CTAID.Y ;  /* 0x00000000000479c3 */ /* 0x000e620000002600 */
[----:B------:R-:W-:Y:S02]  /*0170*/  IMAD R2, R2, R9, RZ ;  /* 0x0000000902027224 */ /* 0x000fe400078e02ff */
[-C--:B---3--:R-:W-:Y:S02]  /*0180*/  IMAD R3, R0, R5.reuse, RZ ;  /* 0x0000000500037224 */ /* 0x088fe400078e02ff */
[----:B------:R-:W-:Y:S02]  /*0190*/  IMAD R5, R2, R5, RZ ;  /* 0x0000000502057224 */ /* 0x000fe400078e02ff */
[----:B------:R-:W-:Y:S01]  /*01a0*/  IMAD R9, R0, R9, RZ ;  /* 0x0000000900097224 */ /* 0x000fe200078e02ff */
[----:B------:R-:W2:Y:S01]  /*01b0*/  S2UR UR5, SR_CTAID.Z ;  /* 0x00000000000579c3 */ /* 0x000ea20000002700 */
[----:B----4-:R-:W-:-:S07]  /*01c0*/  IMAD.WIDE.U32 R20, R3, 0x4, R20 ;  /* 0x0000000403147825 */ /* 0x010fce00078e0014 */
[----:B------:R-:W0:Y:S08]  /*01d0*/  LDC.64 R22, c[0x0][0x398] ;  /* 0x0000e600ff167b82 */ /* 0x000e300000000a00 */
[----:B------:R-:W3:Y:S01]  /*01e0*/  LDC.64 R18, c[0x0][0x3a0] ;  /* 0x0000e800ff127b82 */ /* 0x000ee20000000a00 */
[----:B-1----:R-:W-:-:S07]  /*01f0*/  IMAD R0, R11, UR4, R12 ;  /* 0x000000040b007c24 */ /* 0x002fce000f8e020c */
[----:B------:R-:W2:Y:S01]  /*0200*/  LDC R4, c[0x0][0x360] ;  /* 0x0000d800ff047b82 */ /* 0x000ea20000000800 */
[----:B0-----:R-:W-:-:S04]  /*0210*/  IMAD.WIDE.U32 R22, R5, 0x4, R22 ;  /* 0x0000000405167825 */ /* 0x001fc800078e0016 */
[----:B---3--:R-:W-:-:S04]  /*0220*/  IMAD.WIDE.U32 R18, R9, 0x4, R18 ;  /* 0x0000000409127825 */ /* 0x008fc800078e0012 */
[----:B--2---:R-:W-:Y:S01]  /*0230*/  IMAD R3, R4, UR5, R7 ;  /* 0x0000000504037c24 */ /* 0x004fe2000f8e0207 */
[----:B------:R-:W-:Y:S06]  /*0240*/  BRA `(.L_x_1) ;  /* 0x0000000000207947 */ /* 0x000fec0003800000 */
.L_x_0:
[----:B------:R-:W0:Y:S01]  /*0250*/  S2R R12, SR_TID.Y ;  /* 0x00000000000c7919 */ /* 0x000e220000002200 */
[----:B------:R-:W0:Y:S01]  /*0260*/  S2UR UR4, SR_CTAID.Y ;  /* 0x00000000000479c3 */ /* 0x000e220000002600 */
[----:B------:R-:W1:Y:S07]  /*0270*/  S2R R7, SR_TID.X ;  /* 0x0000000000077919 */ /* 0x000e6e0000002100 */
[----:B------:R-:W0:Y:S08]  /*0280*/  LDC R3, c[0x0][0x364] ;  /* 0x0000d900ff037b82 */ /* 0x000e300000000800 */
[----:B------:R-:W1:Y:S08]  /*0290*/  S2UR UR5, SR_CTAID.X ;  /* 0x00000000000579c3 */ /* 0x000e700000002500 */
[----:B------:R-:W1:Y:S01]  /*02a0*/  LDC R2, c[0x0][0x360] ;  /* 0x0000d800ff027b82 */ /* 0x000e620000000800 */
[----:B0-----:R-:W-:-:S02]  /*02b0*/  IMAD R0, R3, UR4, R12 ;  /* 0x0000000403007c24 */ /* 0x001fc4000f8e020c */
[----:B-1----:R-:W-:-:S07]  /*02c0*/  IMAD R3, R2, UR5, R7 ;  /* 0x0000000502037c24 */ /* 0x002fce000f8e0207 */
.L_x_1:
[----:B------:R-:W0:Y:S01]  /*02d0*/  LDC R6, c[0x0][0x388] ;  /* 0x0000e200ff067b82 */ /* 0x000e220000000800 */
[----:B------:R-:W-:Y:S01]  /*02e0*/  HFMA2 R29, -RZ, RZ, 0, 0 ;  /* 0x00000000ff1d7431 */ /* 0x000fe200000001ff */
[----:B0-----:R-:W-:-:S13]  /*02f0*/  ISETP.GE.AND P0, PT, R6, 0x1, PT ;  /* 0x000000010600780c */ /* 0x001fda0003f06270 */
[----:B------:R-:W-:Y:S05]  /*0300*/  @!P0 BRA `(.L_x_2) ;  /* 0x0000000400548947 */ /* 0x000fea0003800000 */
[----:B------:R-:W0:Y:S01]  /*0310*/  S2UR UR6, SR_CgaCtaId ;  /* 0x00000000000679c3 */ /* 0x000e220000008800 */
[----:B------:R-:W-:Y:S01]  /*0320*/  UMOV UR4, 0x400 ;  /* 0x0000040000047882 */ /* 0x000fe20000000000 */
[----:B------:R-:W-:Y:S01]  /*0330*/  VIADD R10, R6, 0xf ;  /* 0x0000000f060a7836 */ /* 0x000fe20000000000 */
[----:B------:R-:W-:Y:S01]  /*0340*/  UIADD3 UR5, UPT, UPT, UR4, 0x400, URZ ;  /* 0x0000040004057890 */ /* 0x000fe2000fffe0ff */
[----:B------:R-:W-:-:S03]  /*0350*/  MOV R29, RZ ;  /* 0x000000ff001d7202 */ /* 0x000fc60000000f00 */
[----:B------:R-:W-:Y:S01]  /*0360*/  SHF.R.U32.HI R10, RZ, 0x4, R10 ;  /* 0x00000004ff0a7819 */ /* 0x000fe2000001160a */
[----:B------:R-:W1:Y:S03]  /*0370*/  LDC.U8 R2, c[0x0][0x38c] ;  /* 0x0000e300ff027b82 */ /* 0x000e660000000000 */
[----:B------:R-:W-:-:S05]  /*0380*/  IADD3 R15, PT, PT, -R10, RZ, RZ ;  /* 0x000000ff0a0f7210 */ /* 0x000fca0007ffe1ff */
[----:B------:R-:W2:Y:S08]  /*0390*/  LDC.S8 R4, c[0x0][0x38d] ;  /* 0x0000e340ff047b82 */ /* 0x000eb00000000200 */
[----:B------:R-:W3:Y:S01]  /*03a0*/  LDC.64 R8, c[0x0][0x380] ;  /* 0x0000e000ff087b82 */ /* 0x000ee20000000a00 */
[----:B0-----:R-:W-:Y:S02]  /*03b0*/  ULEA UR4, UR6, UR4, 0x18 ;  /* 0x0000000406047291 */ /* 0x001fe4000f8ec0ff */
[----:B------:R-:W-:-:S04]  /*03c0*/  ULEA UR5, UR6, UR5, 0x18 ;  /* 0x0000000506057291 */ /* 0x000fc8000f8ec0ff */
[----:B------:R-:W-:Y:S02]  /*03d0*/  LEA R13, R12, UR4, 0x6 ;  /* 0x000000040c0d7c11 */ /* 0x000fe4000f8e30ff */
[----:B-1----:R-:W-:Y:S02]  /*03e0*/  PRMT R2, R2, 0x8880, RZ ;  /* 0x0000888002027816 */ /* 0x002fe400000000ff */
[C---:B------:R-:W-:Y:S02]  /*03f0*/  LEA R14, R7.reuse, UR5, 0x2 ;  /* 0x00000005070e7c11 */ /* 0x040fe4000f8e10ff */
[----:B------:R-:W-:Y:S02]  /*0400*/  ISETP.NE.AND P1, PT, R2, RZ, PT ;  /* 0x000000ff0200720c */ /* 0x000fe40003f25270 */
[----:B------:R-:W-:Y:S02]  /*0410*/  LEA R16, R7, R13, 0x2 ;  /* 0x0000000d07107211 */ /* 0x000fe400078e10ff */
[----:B--2---:R-:W-:-:S02]  /*0420*/  ISETP.NE.AND P2, PT, R4, RZ, PT ;  /* 0x000000ff0400720c */ /* 0x004fc40003f45270 */
[----:B------:R-:W-:Y:S02]  /*0430*/  LEA R17, R12, R14, 0x6 ;  /* 0x0000000e0c117211 */ /* 0x000fe400078e30ff */
[-C--:B---3--:R-:W-:Y:S02]  /*0440*/  SEL R2, R9, R6.reuse, !P2 ;  /* 0x0000000609027207 */ /* 0x088fe40005000000 */
[----:B------:R-:W-:Y:S02]  /*0450*/  SEL R4, R6, R9, !P2 ;  /* 0x0000000906047207 */ /* 0x000fe40005000000 */
[----:B------:R-:W-:Y:S02]  /*0460*/  SEL R5, R8, R6, !P1 ;  /* 0x0000000608057207 */ /* 0x000fe40004800000 */
[----:B------:R-:W-:-:S07]  /*0470*/  SEL R6, R6, R8, !P1 ;  /* 0x0000000806067207 */ /* 0x000fce0004800000 */
.L_x_3:
[----:B------:R-:W-:Y:S01]  /*0480*/  SEL R27, R7, R0, !P1 ;  /* 0x00000000071b7207 */ /* 0x000fe20004800000 */
[----:B------:R-:W-:Y:S01]  /*0490*/  IMAD.MOV.U32 R28, RZ, RZ, RZ ;  /* 0x000000ffff1c7224 */ /* 0x000fe200078e00ff */
[----:B------:R-:W-:Y:S02]  /*04a0*/  SEL R8, R0, R7, !P1 ;  /* 0x0000000700087207 */ /* 0x000fe40004800000 */
[----:B------:R-:W-:Y:S02]  /*04b0*/  ISETP.GE.AND P0, PT, R27, R6, PT ;  /* 0x000000061b00720c */ /* 0x000fe40003f06270 */
[----:B------:R-:W-:Y:S02]  /*04c0*/  SEL R25, R3, R12, !P2 ;  /* 0x0000000c03197207 */ /* 0x000fe40005000000 */
[----:B------:R-:W-:Y:S02]  /*04d0*/  ISETP.GE.OR P0, PT, R8, R5, P0 ;  /* 0x000000050800720c */ /* 0x000fe40000706670 */
[----:B------:R-:W-:-:S02]  /*04e0*/  ISETP.GE.AND P3, PT, R25, R2, PT ;  /* 0x000000021900720c */ /* 0x000fc40003f66270 */
[----:B------:R-:W-:-:S04]  /*04f0*/  SEL R9, R12, R3, !P2 ;  /* 0x000000030c097207 */ /* 0x000fc80005000000 */
[----:B------:R-:W-:-:S05]  /*0500*/  ISETP.GE.OR P3, PT, R9, R4, P3 ;  /* 0x000000040900720c */ /* 0x000fca0001f66670 */
[----:B------:R-:W0:Y:S08]  /*0510*/  @!P0 LDC R10, c[0x0][0x388] ;  /* 0x0000e200ff0a8b82 */ /* 0x000e300000000800 */
[----:B------:R-:W-:-:S04]  /*0520*/  @!P3 IMAD R25, R2, R9, R25 ;  /* 0x000000090219b224 */ /* 0x000fc800078e0219 */
[----:B------:R-:W-:-:S04]  /*0530*/  @!P3 IMAD.WIDE R24, R25, 0x4, R22 ;  /* 0x000000041918b825 */ /* 0x000fc800078e0216 */
[----:B0-----:R-:W-:Y:S01]  /*0540*/  @!P0 IMAD R27, R8, R10, R27 ;  /* 0x0000000a081b8224 */ /* 0x001fe200078e021b */
[----:B------:R-:W-:-:S03]  /*0550*/  MOV R8, RZ ;  /* 0x000000ff00087202 */ /* 0x000fc60000000f00 */
[----:B------:R-:W-:-:S03]  /*0560*/  @!P0 IMAD.WIDE R26, R27, 0x4, R20 ;  /* 0x000000041b1a8825 */ /* 0x000fc600078e0214 */
[----:B------:R-:W2:Y:S04]  /*0570*/  @!P3 LDG.E R8, desc[UR8][R24.64] ;  /* 0x000000081808b981 */ /* 0x000ea8000c1e1900 */
[----:B------:R-:W3:Y:S04]  /*0580*/  @!P0 LDG.E R28, desc[UR8][R26.64] ;  /* 0x000000081a1c8981 */ /* 0x000ee8000c1e1900 */
[----:B---3--:R-:W-:Y:S04]  /*0590*/  STS [R16], R28 ;  /* 0x0000001c10007388 */ /* 0x008fe80000000800 */
[----:B--2---:R-:W-:Y:S01]  /*05a0*/  STS [R17], R8 ;  /* 0x0000000811007388 */ /* 0x004fe20000000800 */
[----:B------:R-:W-:Y:S06]  /*05b0*/  BAR.SYNC.DEFER_BLOCKING 0x0 ;  /* 0x0000000000007b1d */ /* 0x000fec0000010000 */
[----:B------:R-:W-:Y:S04]  /*05c0*/  LDS R24, [R14] ;  /* 0x000000000e187984 */ /* 0x000fe80000000800 */
[----:B------:R-:W0:Y:S04]  /*05d0*/  LDS.128 R8, [R13] ;  /* 0x000000000d087984 */ /* 0x000e280000000c00 */
[----:B------:R-:W1:Y:S04]  /*05e0*/  LDS R26, [R14+0x40] ;  /* 0x000040000e1a7984 */ /* 0x000e680000000800 */
[----:B------:R-:W-:Y:S04]  /*05f0*/  LDS R25, [R14+0xc0] ;  /* 0x0000c0000e197984 */ /* 0x000fe80000000800 */
[----:B------:R-:W-:Y:S01]  /*0600*/  LDS R27, [R14+0x140] ;  /* 0x000140000e1b7984 */ /* 0x000fe20000000800 */
[----:B0-----:R-:W-:-:S03]  /*0610*/  FFMA R29, R8, R24, R29 ;  /* 0x00000018081d7223 */ /* 0x001fc6000000001d */
[----:B------:R-:W0:Y:S01]  /*0620*/  LDS R24, [R14+0x80] ;  /* 0x000080000e187984 */ /* 0x000e220000000800 */
[----:B-1----:R-:W-:-:S03]  /*0630*/  FFMA R9, R26, R9, R29 ;  /* 0x000000091a097223 */ /* 0x002fc6000000001d */
[----:B------:R-:W-:Y:S01]  /*0640*/  LDS R29, [R14+0x3c0] ;  /* 0x0003c0000e1d7984 */ /* 0x000fe20000000800 */
[----:B0-----:R-:W-:-:S03]  /*0650*/  FFMA R10, R24, R10, R9 ;  /* 0x0000000a180a7223 */ /* 0x001fc60000000009 */
[----:B------:R-:W-:Y:S01]  /*0660*/  LDS R24, [R14+0x100] ;  /* 0x000100000e187984 */ /* 0x000fe20000000800 */
[----:B------:R-:W-:-:S03]  /*0670*/  FFMA R25, R25, R11, R10 ;  /* 0x0000000b19197223 */ /* 0x000fc6000000000a */
[----:B------:R-:W0:Y:S02]  /*0680*/  LDS.128 R8, [R13+0x10] ;  /* 0x000010000d087984 */ /* 0x000e240000000c00 */
[----:B0-----:R-:W-:Y:S02]  /*0690*/  FFMA R8, R8, R24, R25 ;  /* 0x0000001808087223 */ /* 0x001fe40000000019 */
[----:B------:R-:W0:Y:S04]  /*06a0*/  LDS R24, [R14+0x180] ;  /* 0x000180000e187984 */ /* 0x000e280000000800 */
[----:B------:R-:W1:Y:S01]  /*06b0*/  LDS R25, [R14+0x1c0] ;  /* 0x0001c0000e197984 */ /* 0x000e620000000800 */
[----:B------:R-:W-:-:S03]  /*06c0*/  FFMA R9, R27, R9, R8 ;  /* 0x000000091b097223 */ /* 0x000fc60000000008 */
[----:B------:R-:W-:Y:S01]  /*06d0*/  LDS R27, [R14+0x240] ;  /* 0x000240000e1b7984 */ /* 0x000fe20000000800 */
[----:B0-----:R-:W-:-:S03]  /*06e0*/  FFMA R10, R24, R10, R9 ;  /* 0x0000000a180a7223 */ /* 0x001fc60000000009 */
[----:B------:R-:W-:Y:S01]  /*06f0*/  LDS R24, [R14+0x200] ;  /* 0x000200000e187984 */ /* 0x000fe20000000800 */
[----:B-1----:R-:W-:-:S03]  /*0700*/  FFMA R25, R25, R11, R10 ;  /* 0x0000000b19197223 */ /* 0x002fc6000000000a */
        /* <DEDUP_REMOVED lines=9> */
[----:B------:R-:W0:Y:S01]  /*07a0*/  LDS.128 R8, [R13+0x30] ;  /* 0x000030000d087984 */ /* 0x000e220000000c00 */
[----:B------:R-:W-:-:S04]  /*07b0*/  IADD3 R15, PT, PT, R15, 0x1, RZ ;  /* 0x000000010f0f7810 */ /* 0x000fc80007ffe0ff */
[----:B------:R-:W-:Y:S01]  /*07c0*/  ISETP.NE.AND P0, PT, R15, RZ, PT ;  /* 0x000000ff0f00720c */ /* 0x000fe20003f05270 */
[----:B0-----:R-:W-:Y:S02]  /*07d0*/  FFMA R8, R8, R24, R25 ;  /* 0x0000001808087223 */ /* 0x001fe40000000019 */
[----:B------:R-:W0:Y:S02]  /*07e0*/  LDS R24, [R14+0x380] ;  /* 0x000380000e187984 */ /* 0x000e240000000800 */
[----:B------:R-:W-:Y:S01]  /*07f0*/  FFMA R9, R27, R9, R8 ;  /* 0x000000091b097223 */ /* 0x000fe20000000008 */
[----:B------:R-:W-:Y:S02]  /*0800*/  IADD3 R12, PT, PT, R12, 0x10, RZ ;  /* 0x000000100c0c7810 */ /* 0x000fe40007ffe0ff */
[----:B------:R-:W-:Y:S01]  /*0810*/  IADD3 R7, PT, PT, R7, 0x10, RZ ;  /* 0x0000001007077810 */ /* 0x000fe20007ffe0ff */
[----:B0-----:R-:W-:-:S04]  /*0820*/  FFMA R10, R24, R10, R9 ;  /* 0x0000000a180a7223 */ /* 0x001fc80000000009 */
[----:B------:R-:W-:Y:S01]  /*0830*/  FFMA R29, R29, R11, R10 ;  /* 0x0000000b1d1d7223 */ /* 0x000fe2000000000a */
[----:B------:R-:W-:Y:S06]  /*0840*/  BAR.SYNC.DEFER_BLOCKING 0x0 ;  /* 0x0000000000007b1d */ /* 0x000fec0000010000 */
[----:B------:R-:W-:Y:S05]  /*0850*/  @P0 BRA `(.L_x_3) ;  /* 0xfffffffc00080947 */ /* 0x000fea000383ffff */
.L_x_2:
[----:B------:R-:W0:Y:S02]  /*0860*/  LDCU.64 UR4, c[0x0][0x380] ;  /* 0x00007000ff0477ac */ /* 0x000e240008000a00 */
[----:B0-----:R-:W-:-:S04]  /*0870*/  ISETP.GE.AND P0, PT, R3, UR5, PT ;  /* 0x0000000503007c0c */ /* 0x001fc8000bf06270 */
[----:B------:R-:W-:-:S13]  /*0880*/  ISETP.GE.OR P0, PT, R0, UR4, P0 ;  /* 0x0000000400007c0c */ /* 0x000fda0008706670 */
[----:B------:R-:W-:Y:S05]  /*0890*/  @P0 EXIT ;  /* 0x000000000000094d */ /* 0x000fea0003800000 */
[----:B------:R-:W-:-:S04]  /*08a0*/  IMAD R3, R0, UR5, R3 ;  /* 0x0000000500037c24 */ /* 0x000fc8000f8e0203 */
[----:B------:R-:W-:-:S05]  /*08b0*/  IMAD.WIDE R18, R3, 0x4, R18 ;  /* 0x0000000403127825 */ /* 0x000fca00078e0212 */
[----:B------:R-:W-:Y:S01]  /*08c0*/  STG.E desc[UR8][R18.64], R29 ;  /* 0x0000001d12007986 */ /* 0x000fe2000c101908 */
[----:B------:R-:W-:Y:S05]  /*08d0*/  EXIT ;  /* 0x000000000000794d */ /* 0x000fea0003800000 */
.L_x_4:
[----:B------:R-:W-:-:S00]  /*08e0*/  BRA `(.L_x_4) ;  /* 0xfffffffc00fc7947 */ /* 0x000fc0000383ffff */
[----:B------:R-:W-:-:S00]  /*08f0*/  NOP ;  /* 0x0000000000007918 */ /* 0x000fc00000000000 */
        /* <DEDUP_REMOVED lines=8> */
.L_x_5:


//--------------------- .nv.shared._Z7mysgemmiiibbPKfS0_Pf --------------------------
	.section	.nv.shared._Z7mysgemmiiibbPKfS0_Pf,"aw",@nobits
	.sectionflags	@""
	.align	4
.nv.shared._Z7mysgemmiiibbPKfS0_Pf:
	.zero		3072


//--------------------- .nv.shared.reserved.0     --------------------------
	.section	.nv.shared.reserved.0,"aw",@nobits
	.weak		__nv_reservedSMEM_offset_0_alias
	.size		__nv_reservedSMEM_offset_0_alias, 0, 64
	.other		__nv_reservedSMEM_offset_0_alias,@"STO_CUDA_RESERVED_SHARED STV_DEFAULT"
__nv_reservedSMEM_offset_0_alias:
	.zero		0
	.zero		64


//--------------------- .nv.constant0._Z7mysgemmiiibbPKfS0_Pf --------------------------
	.section	.nv.constant0._Z7mysgemmiiibbPKfS0_Pf,"a",@progbits
	.sectionflags	@""
	.align	4
.nv.constant0._Z7mysgemmiiibbPKfS0_Pf:
	.zero		936


//--------------------- SYMBOLS --------------------------

	.type		.nv.reservedSmem.offset0,@object
	.size		.nv.reservedSmem.offset0,0x4
	.type		.nv.reservedSmem.cap,@object
	.size		.nv.reservedSmem.cap,0x4
